//
// Generated by NVIDIA NVVM Compiler
//
// Compiler Build ID: CL-36424714
// Cuda compilation tools, release 13.0, V13.0.88
// Based on NVVM 20.0.0
//

.version 9.0
.target sm_100
.address_size 64

	// .globl	_Z9ATAkernelPdS_
// _ZZ9ATAkernelPdS_E5tileA has been demoted
// _ZZ9ATAkernelPdS_E6tileAT has been demoted

.visible .entry _Z9ATAkernelPdS_(
	.param .u64 .ptr .align 1 _Z9ATAkernelPdS__param_0,
	.param .u64 .ptr .align 1 _Z9ATAkernelPdS__param_1
)
{
	.reg .pred 	%p<6>;
	.reg .b32 	%r<40>;
	.reg .b64 	%rd<13>;
	.reg .b64 	%fd<104>;
	// demoted variable
	.shared .align 8 .b8 _ZZ9ATAkernelPdS_E5tileA[8192];
	// demoted variable
	.shared .align 8 .b8 _ZZ9ATAkernelPdS_E6tileAT[8192];
	ld.param.u64 	%rd3, [_Z9ATAkernelPdS__param_0];
	ld.param.u64 	%rd2, [_Z9ATAkernelPdS__param_1];
	cvta.to.global.u64 	%rd1, %rd3;
	mov.u32 	%r16, %ntid.x;
	mov.u32 	%r17, %ctaid.x;
	mov.u32 	%r18, %tid.x;
	mad.lo.s32 	%r1, %r16, %r17, %r18;
	mov.u32 	%r19, %ntid.y;
	mov.u32 	%r20, %ctaid.y;
	mov.u32 	%r21, %tid.y;
	mad.lo.s32 	%r2, %r19, %r20, %r21;
	shl.b32 	%r22, %r17, 17;
	shl.b32 	%r23, %r18, 12;
	shl.b32 	%r24, %r18, 8;
	mov.u32 	%r25, _ZZ9ATAkernelPdS_E5tileA;
	add.s32 	%r3, %r25, %r24;
	shl.b32 	%r26, %r21, 3;
	add.s32 	%r4, %r3, %r26;
	shl.b32 	%r27, %r20, 17;
	shl.b32 	%r28, %r21, 12;
	mov.u32 	%r29, _ZZ9ATAkernelPdS_E6tileAT;
	add.s32 	%r6, %r29, %r26;
	add.s32 	%r5, %r6, %r24;
	or.b32  	%r30, %r18, %r27;
	add.s32 	%r38, %r30, %r28;
	or.b32  	%r31, %r21, %r22;
	add.s32 	%r37, %r31, %r23;
	mov.f64 	%fd103, 0d0000000000000000;
	mov.b32 	%r39, 0;
$L__BB0_1:
	setp.gt.s32 	%p1, %r1, %r2;
	mul.wide.s32 	%rd4, %r38, 8;
	add.s64 	%rd5, %rd1, %rd4;
	mul.wide.s32 	%rd6, %r37, 8;
	add.s64 	%rd7, %rd1, %rd6;
	ld.global.f64 	%fd5, [%rd7];
	st.shared.f64 	[%r4], %fd5;
	ld.global.f64 	%fd6, [%rd5];
	st.shared.f64 	[%r5], %fd6;
	bar.sync 	0;
	@%p1 bra 	$L__BB0_3;
	ld.shared.f64 	%fd7, [%r3];
	ld.shared.f64 	%fd8, [%r6];
	fma.rn.f64 	%fd9, %fd7, %fd8, %fd103;
	ld.shared.f64 	%fd10, [%r3+8];
	ld.shared.f64 	%fd11, [%r6+256];
	fma.rn.f64 	%fd12, %fd10, %fd11, %fd9;
	ld.shared.f64 	%fd13, [%r3+16];
	ld.shared.f64 	%fd14, [%r6+512];
	fma.rn.f64 	%fd15, %fd13, %fd14, %fd12;
	ld.shared.f64 	%fd16, [%r3+24];
	ld.shared.f64 	%fd17, [%r6+768];
	fma.rn.f64 	%fd18, %fd16, %fd17, %fd15;
	ld.shared.f64 	%fd19, [%r3+32];
	ld.shared.f64 	%fd20, [%r6+1024];
	fma.rn.f64 	%fd21, %fd19, %fd20, %fd18;
	ld.shared.f64 	%fd22, [%r3+40];
	ld.shared.f64 	%fd23, [%r6+1280];
	fma.rn.f64 	%fd24, %fd22, %fd23, %fd21;
	ld.shared.f64 	%fd25, [%r3+48];
	ld.shared.f64 	%fd26, [%r6+1536];
	fma.rn.f64 	%fd27, %fd25, %fd26, %fd24;
	ld.shared.f64 	%fd28, [%r3+56];
	ld.shared.f64 	%fd29, [%r6+1792];
	fma.rn.f64 	%fd30, %fd28, %fd29, %fd27;
	ld.shared.f64 	%fd31, [%r3+64];
	ld.shared.f64 	%fd32, [%r6+2048];
	fma.rn.f64 	%fd33, %fd31, %fd32, %fd30;
	ld.shared.f64 	%fd34, [%r3+72];
	ld.shared.f64 	%fd35, [%r6+2304];
	fma.rn.f64 	%fd36, %fd34, %fd35, %fd33;
	ld.shared.f64 	%fd37, [%r3+80];
	ld.shared.f64 	%fd38, [%r6+2560];
	fma.rn.f64 	%fd39, %fd37, %fd38, %fd36;
	ld.shared.f64 	%fd40, [%r3+88];
	ld.shared.f64 	%fd41, [%r6+2816];
	fma.rn.f64 	%fd42, %fd40, %fd41, %fd39;
	ld.shared.f64 	%fd43, [%r3+96];
	ld.shared.f64 	%fd44, [%r6+3072];
	fma.rn.f64 	%fd45, %fd43, %fd44, %fd42;
	ld.shared.f64 	%fd46, [%r3+104];
	ld.shared.f64 	%fd47, [%r6+3328];
	fma.rn.f64 	%fd48, %fd46, %fd47, %fd45;
	ld.shared.f64 	%fd49, [%r3+112];
	ld.shared.f64 	%fd50, [%r6+3584];
	fma.rn.f64 	%fd51, %fd49, %fd50, %fd48;
	ld.shared.f64 	%fd52, [%r3+120];
	ld.shared.f64 	%fd53, [%r6+3840];
	fma.rn.f64 	%fd54, %fd52, %fd53, %fd51;
	ld.shared.f64 	%fd55, [%r3+128];
	ld.shared.f64 	%fd56, [%r6+4096];
	fma.rn.f64 	%fd57, %fd55, %fd56, %fd54;
	ld.shared.f64 	%fd58, [%r3+136];
	ld.shared.f64 	%fd59, [%r6+4352];
	fma.rn.f64 	%fd60, %fd58, %fd59, %fd57;
	ld.shared.f64 	%fd61, [%r3+144];
	ld.shared.f64 	%fd62, [%r6+4608];
	fma.rn.f64 	%fd63, %fd61, %fd62, %fd60;
	ld.shared.f64 	%fd64, [%r3+152];
	ld.shared.f64 	%fd65, [%r6+4864];
	fma.rn.f64 	%fd66, %fd64, %fd65, %fd63;
	ld.shared.f64 	%fd67, [%r3+160];
	ld.shared.f64 	%fd68, [%r6+5120];
	fma.rn.f64 	%fd69, %fd67, %fd68, %fd66;
	ld.shared.f64 	%fd70, [%r3+168];
	ld.shared.f64 	%fd71, [%r6+5376];
	fma.rn.f64 	%fd72, %fd70, %fd71, %fd69;
	ld.shared.f64 	%fd73, [%r3+176];
	ld.shared.f64 	%fd74, [%r6+5632];
	fma.rn.f64 	%fd75, %fd73, %fd74, %fd72;
	ld.shared.f64 	%fd76, [%r3+184];
	ld.shared.f64 	%fd77, [%r6+5888];
	fma.rn.f64 	%fd78, %fd76, %fd77, %fd75;
	ld.shared.f64 	%fd79, [%r3+192];
	ld.shared.f64 	%fd80, [%r6+6144];
	fma.rn.f64 	%fd81, %fd79, %fd80, %fd78;
	ld.shared.f64 	%fd82, [%r3+200];
	ld.shared.f64 	%fd83, [%r6+6400];
	fma.rn.f64 	%fd84, %fd82, %fd83, %fd81;
	ld.shared.f64 	%fd85, [%r3+208];
	ld.shared.f64 	%fd86, [%r6+6656];
	fma.rn.f64 	%fd87, %fd85, %fd86, %fd84;
	ld.shared.f64 	%fd88, [%r3+216];
	ld.shared.f64 	%fd89, [%r6+6912];
	fma.rn.f64 	%fd90, %fd88, %fd89, %fd87;
	ld.shared.f64 	%fd91, [%r3+224];
	ld.shared.f64 	%fd92, [%r6+7168];
	fma.rn.f64 	%fd93, %fd91, %fd92, %fd90;
	ld.shared.f64 	%fd94, [%r3+232];
	ld.shared.f64 	%fd95, [%r6+7424];
	fma.rn.f64 	%fd96, %fd94, %fd95, %fd93;
	ld.shared.f64 	%fd97, [%r3+240];
	ld.shared.f64 	%fd98, [%r6+7680];
	fma.rn.f64 	%fd99, %fd97, %fd98, %fd96;
	ld.shared.f64 	%fd100, [%r3+248];
	ld.shared.f64 	%fd101, [%r6+7936];
	fma.rn.f64 	%fd103, %fd100, %fd101, %fd99;
$L__BB0_3:
	bar.sync 	0;
	add.s32 	%r39, %r39, 1;
	add.s32 	%r38, %r38, 32;
	add.s32 	%r37, %r37, 32;
	setp.ne.s32 	%p2, %r39, 128;
	@%p2 bra 	$L__BB0_1;
	setp.gt.u32 	%p3, %r2, 4095;
	min.s32 	%r32, %r2, 4095;
	setp.lt.s32 	%p4, %r32, %r1;
	or.pred  	%p5, %p4, %p3;
	@%p5 bra 	$L__BB0_6;
	cvta.to.global.u64 	%rd8, %rd2;
	shl.b32 	%r33, %r1, 12;
	add.s32 	%r34, %r33, %r2;
	mul.wide.s32 	%rd9, %r34, 8;
	add.s64 	%rd10, %rd8, %rd9;
	st.global.f64 	[%rd10], %fd103;
	shl.b32 	%r35, %r2, 12;
	add.s32 	%r36, %r35, %r1;
	mul.wide.s32 	%rd11, %r36, 8;
	add.s64 	%rd12, %rd8, %rd11;
	st.global.f64 	[%rd12], %fd103;
$L__BB0_6:
	ret;

}
	// .globl	_Z10ATAkernel2PdS_
.visible .entry _Z10ATAkernel2PdS_(
	.param .u64 .ptr .align 1 _Z10ATAkernel2PdS__param_0,
	.param .u64 .ptr .align 1 _Z10ATAkernel2PdS__param_1
)
{
	.reg .pred 	%p<5>;
	.reg .b32 	%r<22>;
	.reg .b64 	%rd<20>;
	.reg .b64 	%fd<28>;

	ld.param.u64 	%rd7, [_Z10ATAkernel2PdS__param_0];
	ld.param.u64 	%rd8, [_Z10ATAkernel2PdS__param_1];
	cvta.to.global.u64 	%rd1, %rd8;
	mov.u32 	%r10, %ntid.x;
	mov.u32 	%r11, %ctaid.x;
	mov.u32 	%r12, %tid.x;
	mad.lo.s32 	%r1, %r10, %r11, %r12;
	mov.u32 	%r2, %ntid.y;
	mov.u32 	%r3, %ctaid.y;
	mov.u32 	%r4, %tid.y;
	mad.lo.s32 	%r13, %r2, %r3, %r4;
	setp.gt.u32 	%p1, %r13, 4095;
	min.s32 	%r14, %r13, 4095;
	setp.lt.s32 	%p2, %r14, %r1;
	or.pred  	%p3, %p2, %p1;
	@%p3 bra 	$L__BB1_4;
	cvta.to.global.u64 	%rd9, %rd7;
	shl.b32 	%r16, %r1, 12;
	add.s32 	%r17, %r16, %r13;
	mul.wide.s32 	%rd10, %r17, 8;
	add.s64 	%rd2, %rd1, %rd10;
	ld.global.f64 	%fd27, [%rd2];
	add.s64 	%rd3, %rd9, 131072;
	mul.wide.u32 	%rd11, %r2, %r3;
	cvt.u64.u32 	%rd12, %r4;
	add.s64 	%rd13, %rd11, %rd12;
	shl.b64 	%rd14, %rd13, 3;
	add.s64 	%rd19, %rd3, %rd14;
	mov.b32 	%r21, 0;
	mov.u32 	%r20, %r1;
$L__BB1_2:
	mul.wide.s32 	%rd15, %r20, 8;
	add.s64 	%rd16, %rd3, %rd15;
	ld.global.f64 	%fd4, [%rd16+-131072];
	ld.global.f64 	%fd5, [%rd19+-131072];
	fma.rn.f64 	%fd6, %fd4, %fd5, %fd27;
	st.global.f64 	[%rd2], %fd6;
	ld.global.f64 	%fd7, [%rd16+-98304];
	ld.global.f64 	%fd8, [%rd19+-98304];
	fma.rn.f64 	%fd9, %fd7, %fd8, %fd6;
	st.global.f64 	[%rd2], %fd9;
	ld.global.f64 	%fd10, [%rd16+-65536];
	ld.global.f64 	%fd11, [%rd19+-65536];
	fma.rn.f64 	%fd12, %fd10, %fd11, %fd9;
	st.global.f64 	[%rd2], %fd12;
	ld.global.f64 	%fd13, [%rd16+-32768];
	ld.global.f64 	%fd14, [%rd19+-32768];
	fma.rn.f64 	%fd15, %fd13, %fd14, %fd12;
	st.global.f64 	[%rd2], %fd15;
	ld.global.f64 	%fd16, [%rd16];
	ld.global.f64 	%fd17, [%rd19];
	fma.rn.f64 	%fd18, %fd16, %fd17, %fd15;
	st.global.f64 	[%rd2], %fd18;
	ld.global.f64 	%fd19, [%rd16+32768];
	ld.global.f64 	%fd20, [%rd19+32768];
	fma.rn.f64 	%fd21, %fd19, %fd20, %fd18;
	st.global.f64 	[%rd2], %fd21;
	ld.global.f64 	%fd22, [%rd16+65536];
	ld.global.f64 	%fd23, [%rd19+65536];
	fma.rn.f64 	%fd24, %fd22, %fd23, %fd21;
	st.global.f64 	[%rd2], %fd24;
	ld.global.f64 	%fd25, [%rd16+98304];
	ld.global.f64 	%fd26, [%rd19+98304];
	fma.rn.f64 	%fd27, %fd25, %fd26, %fd24;
	st.global.f64 	[%rd2], %fd27;
	add.s32 	%r21, %r21, 8;
	add.s32 	%r20, %r20, 32768;
	add.s64 	%rd19, %rd19, 262144;
	setp.ne.s32 	%p4, %r21, 4096;
	@%p4 bra 	$L__BB1_2;
	shl.b32 	%r18, %r13, 12;
	add.s32 	%r19, %r18, %r1;
	mul.wide.s32 	%rd17, %r19, 8;
	add.s64 	%rd18, %rd1, %rd17;
	st.global.f64 	[%rd18], %fd27;
$L__BB1_4:
	ret;

}


// ===== COMPILED SASS (sm_100) =====

	.target	sm_100

	.elftype	@"ET_EXEC"


//--------------------- .note.nv.tkinfo           --------------------------
	.section	.note.nv.tkinfo,"",@"SHT_NOTE"
	.sectionflags	@"SHF_NOTE_NV_TKINFO"
	.tkinfo
        /*0018*/ 	.word	0x00000002
        /*0030*/ 	.string	""
        /*0030*/ 	.string	"ptxas"
        /*0030*/ 	.string	"Cuda compilation tools, release 13.0, V13.0.88"
        /*0030*/ 	.string	"Build cuda_13.0.r13.0/compiler.36424714_0"
        /*0030*/ 	.string	"-arch sm_100 -m 64 "



//--------------------- .note.nv.cuinfo           --------------------------
	.section	.note.nv.cuinfo,"",@"SHT_NOTE"
	.sectionflags	@"SHF_NOTE_NV_CUINFO"
        /*0018*/ 	.short	0x0002
        /*001a*/ 	.short	0x0064
        /*001c*/ 	.short	0x0082
	.zero		2


//--------------------- .nv.info                  --------------------------
	.section	.nv.info,"",@"SHT_CUDA_INFO"
	.align	4


	//----- nvinfo : EIATTR_REGCOUNT
	.align		4
        /*0000*/ 	.byte	0x04, 0x2f
        /*0002*/ 	.short	(.L_1 - .L_0)
	.align		4
.L_0:
        /*0004*/ 	.word	index@(_Z9ATAkernelPdS_)
        /*0008*/ 	.word	0x0000001e


	//----- nvinfo : EIATTR_FRAME_SIZE
	.align		4
.L_1:
        /*000c*/ 	.byte	0x04, 0x11
        /*000e*/ 	.short	(.L_3 - .L_2)
	.align		4
.L_2:
        /*0010*/ 	.word	index@(_Z9ATAkernelPdS_)
        /*0014*/ 	.word	0x00000000


	//----- nvinfo : EIATTR_REGCOUNT
	.align		4
.L_3:
        /*0018*/ 	.byte	0x04, 0x2f
        /*001a*/ 	.short	(.L_5 - .L_4)
	.align		4
.L_4:
        /*001c*/ 	.word	index@(_Z10ATAkernel2PdS_)
        /*0020*/ 	.word	0x0000001e


	//----- nvinfo : EIATTR_FRAME_SIZE
	.align		4
.L_5:
        /*0024*/ 	.byte	0x04, 0x11
        /*0026*/ 	.short	(.L_7 - .L_6)
	.align		4
.L_6:
        /*0028*/ 	.word	index@(_Z10ATAkernel2PdS_)
        /*002c*/ 	.word	0x00000000


	//----- nvinfo : EIATTR_MIN_STACK_SIZE
	.align		4
.L_7:
        /*0030*/ 	.byte	0x04, 0x12
        /*0032*/ 	.short	(.L_9 - .L_8)
	.align		4
.L_8:
        /*0034*/ 	.word	index@(_Z10ATAkernel2PdS_)
        /*0038*/ 	.word	0x00000000


	//----- nvinfo : EIATTR_MIN_STACK_SIZE
	.align		4
.L_9:
        /*003c*/ 	.byte	0x04, 0x12
        /*003e*/ 	.short	(.L_11 - .L_10)
	.align		4
.L_10:
        /*0040*/ 	.word	index@(_Z9ATAkernelPdS_)
        /*0044*/ 	.word	0x00000000
.L_11:


//--------------------- .nv.compat                --------------------------
	.section	.nv.compat,"",@"SHT_CUDA_COMPAT_INFO"
	.align	4
        /*0000*/ 	.byte	0x02, 0x09, 0x00, 0x00, 0x02, 0x02, 0x01, 0x00, 0x02, 0x05, 0x05, 0x00, 0x03, 0x07, 0x01, 0x01
        /*0010*/ 	.byte	0x02, 0x03, 0x00, 0x00, 0x02, 0x06, 0x01, 0x00, 0x04, 0x0b, 0x08, 0x00, 0x01, 0x00, 0x00, 0x00
        /*0020*/ 	.byte	0x00, 0x00, 0x00, 0x00


//--------------------- .nv.info._Z10ATAkernel2PdS_ --------------------------
	.section	.nv.info._Z10ATAkernel2PdS_,"",@"SHT_CUDA_INFO"
	.sectionflags	@""
	.align	4


	//----- nvinfo : EIATTR_CUDA_API_VERSION
	.align		4
        /*0000*/ 	.byte	0x04, 0x37
        /*0002*/ 	.short	(.L_13 - .L_12)
.L_12:
        /*0004*/ 	.word	0x00000082


	//----- nvinfo : EIATTR_KPARAM_INFO
	.align		4
.L_13:
        /*0008*/ 	.byte	0x04, 0x17
        /*000a*/ 	.short	(.L_15 - .L_14)
.L_14:
        /*000c*/ 	.word	0x00000000
        /*0010*/ 	.short	0x0001
        /*0012*/ 	.short	0x0008
        /*0014*/ 	.byte	0x00, 0xf5, 0x21, 0x00


	//----- nvinfo : EIATTR_KPARAM_INFO
	.align		4
.L_15:
        /*0018*/ 	.byte	0x04, 0x17
        /*001a*/ 	.short	(.L_17 - .L_16)
.L_16:
        /*001c*/ 	.word	0x00000000
        /*0020*/ 	.short	0x0000
        /*0022*/ 	.short	0x0000
        /*0024*/ 	.byte	0x00, 0xf5, 0x21, 0x00


	//----- nvinfo : EIATTR_SPARSE_MMA_MASK
	.align		4
.L_17:
        /*0028*/ 	.byte	0x03, 0x50
        /*002a*/ 	.short	0x0000


	//----- nvinfo : EIATTR_MAXREG_COUNT
	.align		4
        /*002c*/ 	.byte	0x03, 0x1b
        /*002e*/ 	.short	0x00ff


	//----- nvinfo : EIATTR_MERCURY_ISA_VERSION
	.align		4
        /*0030*/ 	.byte	0x03, 0x5f
        /*0032*/ 	.short	0x0101


	//----- nvinfo : EIATTR_VRC_CTA_INIT_COUNT
	.align		4
        /*0034*/ 	.byte	0x02, 0x4a
	.zero		1
	.zero		1


	//----- nvinfo : EIATTR_EXIT_INSTR_OFFSETS
	.align		4
        /*0038*/ 	.byte	0x04, 0x1c
        /*003a*/ 	.short	(.L_19 - .L_18)


	//   ....[0]....
.L_18:
        /*003c*/ 	.word	0x000000c0


	//   ....[1]....
        /*0040*/ 	.word	0x00001160


	//----- nvinfo : EIATTR_CBANK_PARAM_SIZE
	.align		4
.L_19:
        /*0044*/ 	.byte	0x03, 0x19
        /*0046*/ 	.short	0x0010


	//----- nvinfo : EIATTR_PARAM_CBANK
	.align		4
        /*0048*/ 	.byte	0x04, 0x0a
        /*004a*/ 	.short	(.L_21 - .L_20)
	.align		4
.L_20:
        /*004c*/ 	.word	index@(.nv.constant0._Z10ATAkernel2PdS_)
        /*0050*/ 	.short	0x0380
        /*0052*/ 	.short	0x0010


	//----- nvinfo : EIATTR_SW_WAR
	.align		4
.L_21:
        /*0054*/ 	.byte	0x04, 0x36
        /*0056*/ 	.short	(.L_23 - .L_22)
.L_22:
        /*0058*/ 	.word	0x00000008
.L_23:


//--------------------- .nv.info._Z9ATAkernelPdS_ --------------------------
	.section	.nv.info._Z9ATAkernelPdS_,"",@"SHT_CUDA_INFO"
	.sectionflags	@""
	.align	4


	//----- nvinfo : EIATTR_CUDA_API_VERSION
	.align		4
        /*0000*/ 	.byte	0x04, 0x37
        /*0002*/ 	.short	(.L_25 - .L_24)
.L_24:
        /*0004*/ 	.word	0x00000082


	//----- nvinfo : EIATTR_KPARAM_INFO
	.align		4
.L_25:
        /*0008*/ 	.byte	0x04, 0x17
        /*000a*/ 	.short	(.L_27 - .L_26)
.L_26:
        /*000c*/ 	.word	0x00000000
        /*0010*/ 	.short	0x0001
        /*0012*/ 	.short	0x0008
        /*0014*/ 	.byte	0x00, 0xf5, 0x21, 0x00


	//----- nvinfo : EIATTR_KPARAM_INFO
	.align		4
.L_27:
        /*0018*/ 	.byte	0x04, 0x17
        /*001a*/ 	.short	(.L_29 - .L_28)
.L_28:
        /*001c*/ 	.word	0x00000000
        /*0020*/ 	.short	0x0000
        /*0022*/ 	.short	0x0000
        /*0024*/ 	.byte	0x00, 0xf5, 0x21, 0x00


	//----- nvinfo : EIATTR_SPARSE_MMA_MASK
	.align		4
.L_29:
        /*0028*/ 	.byte	0x03, 0x50
        /*002a*/ 	.short	0x0000


	//----- nvinfo : EIATTR_MAXREG_COUNT
	.align		4
        /*002c*/ 	.byte	0x03, 0x1b
        /*002e*/ 	.short	0x00ff


	//----- nvinfo : EIATTR_NUM_BARRIERS
	.align		4
        /*0030*/ 	.byte	0x02, 0x4c
        /*0032*/ 	.byte	0x01
	.zero		1


	//----- nvinfo : EIATTR_MERCURY_ISA_VERSION
	.align		4
        /*0034*/ 	.byte	0x03, 0x5f
        /*0036*/ 	.short	0x0101


	//----- nvinfo : EIATTR_VRC_CTA_INIT_COUNT
	.align		4
        /*0038*/ 	.byte	0x02, 0x4a
	.zero		1
	.zero		1


	//----- nvinfo : EIATTR_EXIT_INSTR_OFFSETS
	.align		4
        /*003c*/ 	.byte	0x04, 0x1c
        /*003e*/ 	.short	(.L_31 - .L_30)


	//   ....[0]....
.L_30:
        /*0040*/ 	.word	0x00000800


	//   ....[1]....
        /*0044*/ 	.word	0x00000880


	//----- nvinfo : EIATTR_CRS_STACK_SIZE
	.align		4
.L_31:
        /*0048*/ 	.byte	0x04, 0x1e
        /*004a*/ 	.short	(.L_33 - .L_32)
.L_32:
        /*004c*/ 	.word	0x00000000


	//----- nvinfo : EIATTR_CBANK_PARAM_SIZE
	.align		4
.L_33:
        /*0050*/ 	.byte	0x03, 0x19
        /*0052*/ 	.short	0x0010


	//----- nvinfo : EIATTR_PARAM_CBANK
	.align		4
        /*0054*/ 	.byte	0x04, 0x0a
        /*0056*/ 	.short	(.L_35 - .L_34)
	.align		4
.L_34:
        /*0058*/ 	.word	index@(.nv.constant0._Z9ATAkernelPdS_)
        /*005c*/ 	.short	0x0380
        /*005e*/ 	.short	0x0010


	//----- nvinfo : EIATTR_SW_WAR
	.align		4
.L_35:
        /*0060*/ 	.byte	0x04, 0x36
        /*0062*/ 	.short	(.L_37 - .L_36)
.L_36:
        /*0064*/ 	.word	0x00000008
.L_37:


//--------------------- .nv.callgraph             --------------------------
	.section	.nv.callgraph,"",@"SHT_CUDA_CALLGRAPH"
	.align	4
	.sectionentsize	8
	.align		4
        /*0000*/ 	.word	0x00000000
	.align		4
        /*0004*/ 	.word	0xffffffff
	.align		4
        /*0008*/ 	.word	0x00000000
	.align		4
        /*000c*/ 	.word	0xfffffffe
	.align		4
        /*0010*/ 	.word	0x00000000
	.align		4
        /*0014*/ 	.word	0xfffffffd
	.align		4
        /*0018*/ 	.word	0x00000000
	.align		4
        /*001c*/ 	.word	0xfffffffc


//--------------------- .text._Z10ATAkernel2PdS_  --------------------------
	.section	.text._Z10ATAkernel2PdS_,"ax",@progbits
	.align	128
        .global         _Z10ATAkernel2PdS_
        .type           _Z10ATAkernel2PdS_,@function
        .size           _Z10ATAkernel2PdS_,(.L_x_6 - _Z10ATAkernel2PdS_)
        .other          _Z10ATAkernel2PdS_,@"STO_CUDA_ENTRY STV_DEFAULT"
_Z10ATAkernel2PdS_:
.text._Z10ATAkernel2PdS_:
[----:B------:R-:W-:Y:S01]  /*0000*/  LDC R1, c[0x0][0x37c] ;  /* 0x0000df00ff017b82 */ /* 0x000fe20000000800 */
[----:B------:R-:W0:Y:S01]  /*0010*/  S2R R13, SR_CTAID.Y ;  /* 0x00000000000d7919 */ /* 0x000e220000002600 */
[----:B------:R-:W1:Y:S01]  /*0020*/  LDCU UR4, c[0x0][0x360] ;  /* 0x00006c00ff0477ac */ /* 0x000e620008000800 */
[----:B------:R-:W0:Y:S01]  /*0030*/  S2R R4, SR_TID.Y ;  /* 0x0000000000047919 */ /* 0x000e220000002200 */
[----:B------:R-:W0:Y:S01]  /*0040*/  LDCU UR8, c[0x0][0x364] ;  /* 0x00006c80ff0877ac */ /* 0x000e220008000800 */
[----:B------:R-:W1:Y:S01]  /*0050*/  S2R R9, SR_CTAID.X ;  /* 0x0000000000097919 */ /* 0x000e620000002500 */
[----:B------:R-:W1:Y:S01]  /*0060*/  S2R R2, SR_TID.X ;  /* 0x0000000000027919 */ /* 0x000e620000002100 */
[----:B0-----:R-:W-:-:S05]  /*0070*/  IMAD R0, R13, UR8, R4 ;  /* 0x000000080d007c24 */ /* 0x001fca000f8e0204 */
[C---:B------:R-:W-:Y:S01]  /*0080*/  ISETP.GT.U32.AND P0, PT, R0.reuse, 0xfff, PT ;  /* 0x00000fff0000780c */ /* 0x040fe20003f04070 */
[----:B-1----:R-:W-:Y:S01]  /*0090*/  IMAD R9, R9, UR4, R2 ;  /* 0x0000000409097c24 */ /* 0x002fe2000f8e0202 */
[----:B------:R-:W-:-:S04]  /*00a0*/  VIMNMX R2, PT, PT, R0, 0xfff, PT ;  /* 0x00000fff00027848 */ /* 0x000fc80003fe0100 */
[----:B------:R-:W-:-:S13]  /*00b0*/  ISETP.LT.OR P0, PT, R2, R9, P0 ;  /* 0x000000090200720c */ /* 0x000fda0000701670 */
[----:B------:R-:W-:Y:S05]  /*00c0*/  @P0 EXIT ;  /* 0x000000000000094d */ /* 0x000fea0003800000 */
[----:B------:R-:W0:Y:S01]  /*00d0*/  LDCU.64 UR4, c[0x0][0x380] ;  /* 0x00007000ff0477ac */ /* 0x000e220008000a00 */
[----:B------:R-:W1:Y:S01]  /*00e0*/  LDC.64 R2, c[0x0][0x388] ;  /* 0x0000e200ff027b82 */ /* 0x000e620000000a00 */
[----:B------:R-:W-:Y:S01]  /*00f0*/  HFMA2 R5, -RZ, RZ, 0, 0 ;  /* 0x00000000ff057431 */ /* 0x000fe200000001ff */
[----:B------:R-:W-:Y:S01]  /*0100*/  LEA R7, R9, R0, 0xc ;  /* 0x0000000009077211 */ /* 0x000fe200078e60ff */
[----:B------:R-:W2:Y:S01]  /*0110*/  LDCU.64 UR6, c[0x0][0x358] ;  /* 0x00006b00ff0677ac */ /* 0x000ea20008000a00 */
[----:B------:R-:W-:Y:S01]  /*0120*/  IMAD.WIDE.U32 R12, R13, UR8, R4 ;  /* 0x000000080d0c7c25 */ /* 0x000fe2000f8e0004 */
[----:B0-----:R-:W-:-:S04]  /*0130*/  UIADD3 UR4, UP0, UPT, UR4, 0x20000, URZ ;  /* 0x0002000004047890 */ /* 0x001fc8000ff1e0ff */
[----:B------:R-:W-:Y:S02]  /*0140*/  UIADD3.X UR5, UPT, UPT, URZ, UR5, URZ, UP0, !UPT ;  /* 0x00000005ff057290 */ /* 0x000fe400087fe4ff */
[C---:B------:R-:W-:Y:S01]  /*0150*/  LEA R10, P0, R12.reuse, UR4, 0x3 ;  /* 0x000000040c0a7c11 */ /* 0x040fe2000f8018ff */
[----:B------:R-:W-:Y:S02]  /*0160*/  IMAD.U32 R4, RZ, RZ, UR4 ;  /* 0x00000004ff047e24 */ /* 0x000fe4000f8e00ff */
[----:B-1----:R-:W-:Y:S01]  /*0170*/  IMAD.WIDE R6, R7, 0x8, R2 ;  /* 0x0000000807067825 */ /* 0x002fe200078e0202 */
[----:B------:R-:W-:Y:S02]  /*0180*/  MOV R5, UR5 ;  /* 0x0000000500057c02 */ /* 0x000fe40008000f00 */
[----:B------:R-:W-:Y:S02]  /*0190*/  LEA.HI.X R11, R12, UR5, R13, 0x3, P0 ;  /* 0x000000050c0b7c11 */ /* 0x000fe400080f1c0d */
[----:B--2---:R-:W2:Y:S01]  /*01a0*/  LDG.E.64 R14, desc[UR6][R6.64] ;  /* 0x00000006060e7981 */ /* 0x004ea2000c1e1b00 */
[----:B------:R-:W-:-:S03]  /*01b0*/  IMAD.WIDE R12, R9, 0x8, R4 ;  /* 0x00000008090c7825 */ /* 0x000fc600078e0204 */
[----:B------:R-:W2:Y:S04]  /*01c0*/  LDG.E.64 R18, desc[UR6][R10.64+-0x20000] ;  /* 0xfe0000060a127981 */ /* 0x000ea8000c1e1b00 */
[----:B------:R-:W2:Y:S02]  /*01d0*/  LDG.E.64 R16, desc[UR6][R12.64+-0x20000] ;  /* 0xfe0000060c107981 */ /* 0x000ea4000c1e1b00 */
[----:B--2---:R-:W-:-:S07]  /*01e0*/  DFMA R14, R16, R18, R14 ;  /* 0x00000012100e722b */ /* 0x004fce000000000e */
[----:B------:R0:W-:Y:S04]  /*01f0*/  STG.E.64 desc[UR6][R6.64], R14 ;  /* 0x0000000e06007986 */ /* 0x0001e8000c101b06 */
        /* <DEDUP_REMOVED lines=8> */
[----:B------:R-:W3:Y:S04]  /*0280*/  LDG.E.64 R20, desc[UR6][R12.64+-0x8000] ;  /* 0xff8000060c147981 */ /* 0x000ee8000c1e1b00 */
[----:B------:R-:W3:Y:S02]  /*0290*/  LDG.E.64 R22, desc[UR6][R10.64+-0x8000] ;  /* 0xff8000060a167981 */ /* 0x000ee4000c1e1b00 */
[----:B---3--:R-:W-:-:S07]  /*02a0*/  DFMA R20, R20, R22, R18 ;  /* 0x000000161414722b */ /* 0x008fce0000000012 */
[----:B------:R3:W-:Y:S04]  /*02b0*/  STG.E.64 desc[UR6][R6.64], R20 ;  /* 0x0000001406007986 */ /* 0x0007e8000c101b06 */
[----:B0-----:R-:W4:Y:S04]  /*02c0*/  LDG.E.64 R14, desc[UR6][R12.64] ;  /* 0x000000060c0e7981 */ /* 0x001f28000c1e1b00 */
[----:B------:R-:W4:Y:S02]  /*02d0*/  LDG.E.64 R22, desc[UR6][R10.64] ;  /* 0x000000060a167981 */ /* 0x000f24000c1e1b00 */
[----:B----4-:R-:W-:-:S07]  /*02e0*/  DFMA R14, R14, R22, R20 ;  /* 0x000000160e0e722b */ /* 0x010fce0000000014 */
[----:B------:R0:W-:Y:S04]  /*02f0*/  STG.E.64 desc[UR6][R6.64], R14 ;  /* 0x0000000e06007986 */ /* 0x0001e8000c101b06 */
[----:B-1----:R-:W4:Y:S04]  /*0300*/  LDG.E.64 R16, desc[UR6][R12.64+0x8000] ;  /* 0x008000060c107981 */ /* 0x002f28000c1e1b00 */
[----:B------:R-:W4:Y:S02]  /*0310*/  LDG.E.64 R22, desc[UR6][R10.64+0x8000] ;  /* 0x008000060a167981 */ /* 0x000f24000c1e1b00 */
[----:B----4-:R-:W-:-:S07]  /*0320*/  DFMA R16, R16, R22, R14 ;  /* 0x000000161010722b */ /* 0x010fce000000000e */
[----:B------:R1:W-:Y:S04]  /*0330*/  STG.E.64 desc[UR6][R6.64], R16 ;  /* 0x0000001006007986 */ /* 0x0003e8000c101b06 */
[----:B--2---:R-:W2:Y:S04]  /*0340*/  LDG.E.64 R18, desc[UR6][R12.64+0x10000] ;  /* 0x010000060c127981 */ /* 0x004ea8000c1e1b00 */
[----:B------:R-:W2:Y:S02]  /*0350*/  LDG.E.64 R22, desc[UR6][R10.64+0x10000] ;  /* 0x010000060a167981 */ /* 0x000ea4000c1e1b00 */
[----:B--2---:R-:W-:-:S07]  /*0360*/  DFMA R18, R18, R22, R16 ;  /* 0x000000161212722b */ /* 0x004fce0000000010 */
[----:B------:R2:W-:Y:S04]  /*0370*/  STG.E.64 desc[UR6][R6.64], R18 ;  /* 0x0000001206007986 */ /* 0x0005e8000c101b06 */
[----:B---3--:R-:W3:Y:S04]  /*0380*/  LDG.E.64 R20, desc[UR6][R12.64+0x18000] ;  /* 0x018000060c147981 */ /* 0x008ee8000c1e1b00 */
[----:B------:R-:W3:Y:S01]  /*0390*/  LDG.E.64 R22, desc[UR6][R10.64+0x18000] ;  /* 0x018000060a167981 */ /* 0x000ee2000c1e1b00 */
[----:B0-----:R-:W-:-:S04]  /*03a0*/  VIADD R15, R9, 0x8000 ;  /* 0x00008000090f7836 */ /* 0x001fc80000000000 */
[----:B------:R-:W-:Y:S01]  /*03b0*/  IMAD.WIDE R14, R15, 0x8, R4 ;  /* 0x000000080f0e7825 */ /* 0x000fe200078e0204 */
[----:B---3--:R-:W-:-:S07]  /*03c0*/  DFMA R20, R20, R22, R18 ;  /* 0x000000161414722b */ /* 0x008fce0000000012 */
[----:B------:R0:W-:Y:S04]  /*03d0*/  STG.E.64 desc[UR6][R6.64], R20 ;  /* 0x0000001406007986 */ /* 0x0001e8000c101b06 */
[----:B------:R-:W3:Y:S04]  /*03e0*/  LDG.E.64 R22, desc[UR6][R10.64+0x20000] ;  /* 0x020000060a167981 */ /* 0x000ee8000c1e1b00 */
[----:B-1----:R-:W3:Y:S02]  /*03f0*/  LDG.E.64 R16, desc[UR6][R14.64+-0x20000] ;  /* 0xfe0000060e107981 */ /* 0x002ee4000c1e1b00 */
[----:B---3--:R-:W-:-:S07]  /*0400*/  DFMA R16, R16, R22, R20 ;  /* 0x000000161010722b */ /* 0x008fce0000000014 */
[----:B------:R1:W-:Y:S04]  /*0410*/  STG.E.64 desc[UR6][R6.64], R16 ;  /* 0x0000001006007986 */ /* 0x0003e8000c101b06 */
[----:B--2---:R-:W2:Y:S04]  /*0420*/  LDG.E.64 R18, desc[UR6][R14.64+-0x18000] ;  /* 0xfe8000060e127981 */ /* 0x004ea8000c1e1b00 */
        /* <DEDUP_REMOVED lines=14> */
[----:B------:R-:W-:Y:S04]  /*0510*/  STG.E.64 desc[UR6][R6.64], R16 ;  /* 0x0000001006007986 */ /* 0x000fe8000c101b06 */
[----:B--2---:R-:W2:Y:S04]  /*0520*/  LDG.E.64 R12, desc[UR6][R14.64+0x8000] ;  /* 0x008000060e0c7981 */ /* 0x004ea8000c1e1b00 */
[----:B------:R-:W2:Y:S02]  /*0530*/  LDG.E.64 R22, desc[UR6][R10.64+0x48000] ;  /* 0x048000060a167981 */ /* 0x000ea4000c1e1b00 */
[----:B--2---:R-:W-:-:S07]  /*0540*/  DFMA R22, R12, R22, R16 ;  /* 0x000000160c16722b */ /* 0x004fce0000000010 */
[----:B------:R1:W-:Y:S04]  /*0550*/  STG.E.64 desc[UR6][R6.64], R22 ;  /* 0x0000001606007986 */ /* 0x0003e8000c101b06 */
[----:B------:R-:W2:Y:S04]  /*0560*/  LDG.E.64 R12, desc[UR6][R14.64+0x10000] ;  /* 0x010000060e0c7981 */ /* 0x000ea8000c1e1b00 */
[----:B---3--:R-:W2:Y:S02]  /*0570*/  LDG.E.64 R18, desc[UR6][R10.64+0x50000] ;  /* 0x050000060a127981 */ /* 0x008ea4000c1e1b00 */
[----:B--2---:R-:W-:-:S07]  /*0580*/  DFMA R18, R12, R18, R22 ;  /* 0x000000120c12722b */ /* 0x004fce0000000016 */
[----:B------:R2:W-:Y:S04]  /*0590*/  STG.E.64 desc[UR6][R6.64], R18 ;  /* 0x0000001206007986 */ /* 0x0005e8000c101b06 */
[----:B------:R-:W3:Y:S04]  /*05a0*/  LDG.E.64 R12, desc[UR6][R14.64+0x18000] ;  /* 0x018000060e0c7981 */ /* 0x000ee8000c1e1b00 */
[----:B0-----:R-:W3:Y:S01]  /*05b0*/  LDG.E.64 R20, desc[UR6][R10.64+0x58000] ;  /* 0x058000060a147981 */ /* 0x001ee2000c1e1b00 */
[----:B------:R-:W-:Y:S01]  /*05c0*/  IADD3 R8, P0, PT, R10, 0x80000, RZ ;  /* 0x000800000a087810 */ /* 0x000fe20007f1e0ff */
[----:B------:R-:W-:-:S03]  /*05d0*/  UMOV UR4, 0x10 ;  /* 0x0000001000047882 */ /* 0x000fc60000000000 */
[----:B-1----:R-:W-:Y:S01]  /*05e0*/  IADD3.X R23, PT, PT, RZ, R11, RZ, P0, !PT ;  /* 0x0000000bff177210 */ /* 0x002fe200007fe4ff */
[----:B---3--:R-:W-:-:S07]  /*05f0*/  DFMA R16, R12, R20, R18 ;  /* 0x000000140c10722b */ /* 0x008fce0000000012 */
[----:B------:R2:W-:Y:S01]  /*0600*/  STG.E.64 desc[UR6][R6.64], R16 ;  /* 0x0000001006007986 */ /* 0x0005e2000c101b06 */
[----:B------:R-:W-:-:S07]  /*0610*/  IADD3 R13, PT, PT, R9, 0x10000, RZ ;  /* 0x00010000090d7810 */ /* 0x000fce0007ffe0ff */
.L_x_0:
[----:B------:R-:W-:Y:S01]  /*0620*/  IMAD.WIDE R14, R13, 0x8, R4 ;  /* 0x000000080d0e7825 */ /* 0x000fe200078e0204 */
[----:B------:R-:W-:-:S03]  /*0630*/  MOV R11, R23 ;  /* 0x00000017000b7202 */ /* 0x000fc60000000f00 */
[----:B------:R-:W-:Y:S01]  /*0640*/  IMAD.MOV.U32 R10, RZ, RZ, R8 ;  /* 0x000000ffff0a7224 */ /* 0x000fe200078e0008 */
[----:B-12---:R-:W2:Y:S04]  /*0650*/  LDG.E.64 R18, desc[UR6][R14.64+-0x20000] ;  /* 0xfe0000060e127981 */ /* 0x006ea8000c1e1b00 */
        /* <DEDUP_REMOVED lines=23> */
[----:B------:R-:W4:Y:S04]  /*07d0*/  LDG.E.64 R16, desc[UR6][R14.64+0x10000] ;  /* 0x010000060e107981 */ /* 0x000f28000c1e1b00 */
[----:B--2---:R-:W4:Y:S02]  /*07e0*/  LDG.E.64 R20, desc[UR6][R10.64+0x10000] ;  /* 0x010000060a147981 */ /* 0x004f24000c1e1b00 */
[----:B----4-:R-:W-:-:S07]  /*07f0*/  DFMA R20, R16, R20, R24 ;  /* 0x000000141014722b */ /* 0x010fce0000000018 */
[----:B------:R2:W-:Y:S04]  /*0800*/  STG.E.64 desc[UR6][R6.64], R20 ;  /* 0x0000001406007986 */ /* 0x0005e8000c101b06 */
[----:B------:R-:W4:Y:S04]  /*0810*/  LDG.E.64 R16, desc[UR6][R14.64+0x18000] ;  /* 0x018000060e107981 */ /* 0x000f28000c1e1b00 */
[----:B---3--:R-:W4:Y:S01]  /*0820*/  LDG.E.64 R22, desc[UR6][R10.64+0x18000] ;  /* 0x018000060a167981 */ /* 0x008f22000c1e1b00 */
[----:B0-----:R-:W-:Y:S01]  /*0830*/  IADD3 R19, PT, PT, R13, 0x8000, RZ ;  /* 0x000080000d137810 */ /* 0x001fe20007ffe0ff */
[----:B----4-:R-:W-:-:S04]  /*0840*/  DFMA R22, R16, R22, R20 ;  /* 0x000000161016722b */ /* 0x010fc80000000014 */
[----:B------:R-:W-:-:S03]  /*0850*/  IMAD.WIDE R16, R19, 0x8, R4 ;  /* 0x0000000813107825 */ /* 0x000fc600078e0204 */
[----:B------:R0:W-:Y:S04]  /*0860*/  STG.E.64 desc[UR6][R6.64], R22 ;  /* 0x0000001606007986 */ /* 0x0001e8000c101b06 */
[----:B-1----:R-:W3:Y:S04]  /*0870*/  LDG.E.64 R24, desc[UR6][R10.64+0x20000] ;  /* 0x020000060a187981 */ /* 0x002ee8000c1e1b00 */
[----:B------:R-:W3:Y:S02]  /*0880*/  LDG.E.64 R18, desc[UR6][R16.64+-0x20000] ;  /* 0xfe00000610127981 */ /* 0x000ee4000c1e1b00 */
        /* <DEDUP_REMOVED lines=22> */
[----:B------:R-:W4:Y:S04]  /*09f0*/  LDG.E.64 R14, desc[UR6][R16.64+0x10000] ;  /* 0x01000006100e7981 */ /* 0x000f28000c1e1b00 */
[----:B---3--:R-:W4:Y:S02]  /*0a00*/  LDG.E.64 R20, desc[UR6][R10.64+0x50000] ;  /* 0x050000060a147981 */ /* 0x008f24000c1e1b00 */
[----:B----4-:R-:W-:-:S07]  /*0a10*/  DFMA R20, R14, R20, R24 ;  /* 0x000000140e14722b */ /* 0x010fce0000000018 */
[----:B------:R3:W-:Y:S04]  /*0a20*/  STG.E.64 desc[UR6][R6.64], R20 ;  /* 0x0000001406007986 */ /* 0x0007e8000c101b06 */
[----:B------:R-:W4:Y:S04]  /*0a30*/  LDG.E.64 R14, desc[UR6][R16.64+0x18000] ;  /* 0x01800006100e7981 */ /* 0x000f28000c1e1b00 */
[----:B0-----:R-:W4:Y:S01]  /*0a40*/  LDG.E.64 R22, desc[UR6][R10.64+0x58000] ;  /* 0x058000060a167981 */ /* 0x001f22000c1e1b00 */
[----:B-1----:R-:W-:Y:S01]  /*0a50*/  VIADD R19, R13, 0x10000 ;  /* 0x000100000d137836 */ /* 0x002fe20000000000 */
[----:B----4-:R-:W-:-:S03]  /*0a60*/  DFMA R22, R14, R22, R20 ;  /* 0x000000160e16722b */ /* 0x010fc60000000014 */
[----:B------:R-:W-:-:S04]  /*0a70*/  IMAD.WIDE R14, R19, 0x8, R4 ;  /* 0x00000008130e7825 */ /* 0x000fc800078e0204 */
[----:B------:R0:W-:Y:S04]  /*0a80*/  STG.E.64 desc[UR6][R6.64], R22 ;  /* 0x0000001606007986 */ /* 0x0001e8000c101b06 */
[----:B--2---:R-:W2:Y:S04]  /*0a90*/  LDG.E.64 R24, desc[UR6][R10.64+0x60000] ;  /* 0x060000060a187981 */ /* 0x004ea8000c1e1b00 */
[----:B------:R-:W2:Y:S02]  /*0aa0*/  LDG.E.64 R18, desc[UR6][R14.64+-0x20000] ;  /* 0xfe0000060e127981 */ /* 0x000ea4000c1e1b00 */
[----:B--2---:R-:W-:-:S07]  /*0ab0*/  DFMA R18, R18, R24, R22 ;  /* 0x000000181212722b */ /* 0x004fce0000000016 */
[----:B------:R1:W-:Y:S04]  /*0ac0*/  STG.E.64 desc[UR6][R6.64], R18 ;  /* 0x0000001206007986 */ /* 0x0003e8000c101b06 */
[----:B---3--:R-:W2:Y:S04]  /*0ad0*/  LDG.E.64 R20, desc[UR6][R14.64+-0x18000] ;  /* 0xfe8000060e147981 */ /* 0x008ea8000c1e1b00 */
        /* <DEDUP_REMOVED lines=25> */
[----:B-1----:R-:W-:Y:S01]  /*0c70*/  IADD3 R19, PT, PT, R13, 0x18000, RZ ;  /* 0x000180000d137810 */ /* 0x002fe20007ffe0ff */
[----:B----4-:R-:W-:-:S04]  /*0c80*/  DFMA R22, R16, R22, R20 ;  /* 0x000000161016722b */ /* 0x010fc80000000014 */
[----:B------:R-:W-:-:S03]  /*0c90*/  IMAD.WIDE R16, R19, 0x8, R4 ;  /* 0x0000000813107825 */ /* 0x000fc600078e0204 */
        /* <DEDUP_REMOVED lines=24> */
[----:B------:R-:W-:Y:S04]  /*0e20*/  STG.E.64 desc[UR6][R6.64], R24 ;  /* 0x0000001806007986 */ /* 0x000fe8000c101b06 */
[----:B------:R-:W0:Y:S04]  /*0e30*/  LDG.E.64 R14, desc[UR6][R16.64+0x10000] ;  /* 0x01000006100e7981 */ /* 0x000e28000c1e1b00 */
[----:B---3--:R-:W0:Y:S02]  /*0e40*/  LDG.E.64 R20, desc[UR6][R10.64+0xd0000] ;  /* 0x0d0000060a147981 */ /* 0x008e24000c1e1b00 */
[----:B0-----:R-:W-:-:S07]  /*0e50*/  DFMA R22, R14, R20, R24 ;  /* 0x000000140e16722b */ /* 0x001fce0000000018 */
[----:B------:R0:W-:Y:S04]  /*0e60*/  STG.E.64 desc[UR6][R6.64], R22 ;  /* 0x0000001606007986 */ /* 0x0001e8000c101b06 */
[----:B------:R-:W2:Y:S04]  /*0e70*/  LDG.E.64 R14, desc[UR6][R16.64+0x18000] ;  /* 0x01800006100e7981 */ /* 0x000ea8000c1e1b00 */
[----:B------:R-:W2:Y:S01]  /*0e80*/  LDG.E.64 R20, desc[UR6][R10.64+0xd8000] ;  /* 0x0d8000060a147981 */ /* 0x000ea2000c1e1b00 */
[----:B-1----:R-:W-:Y:S01]  /*0e90*/  IADD3 R19, PT, PT, R13, 0x20000, RZ ;  /* 0x000200000d137810 */ /* 0x002fe20007ffe0ff */
[----:B--2---:R-:W-:-:S04]  /*0ea0*/  DFMA R26, R14, R20, R22 ;  /* 0x000000140e1a722b */ /* 0x004fc80000000016 */
[----:B------:R-:W-:-:S03]  /*0eb0*/  IMAD.WIDE R14, R19, 0x8, R4 ;  /* 0x00000008130e7825 */ /* 0x000fc600078e0204 */
[----:B------:R-:W-:Y:S04]  /*0ec0*/  STG.E.64 desc[UR6][R6.64], R26 ;  /* 0x0000001a06007986 */ /* 0x000fe8000c101b06 */
        /* <DEDUP_REMOVED lines=9> */
[----:B0-----:R-:W3:Y:S02]  /*0f60*/  LDG.E.64 R22, desc[UR6][R10.64+0xf0000] ;  /* 0x0f0000060a167981 */ /* 0x001ee4000c1e1b00 */
[----:B---3--:R-:W-:-:S07]  /*0f70*/  DFMA R20, R20, R22, R16 ;  /* 0x000000161414722b */ /* 0x008fce0000000010 */
[----:B------:R0:W-:Y:S04]  /*0f80*/  STG.E.64 desc[UR6][R6.64], R20 ;  /* 0x0000001406007986 */ /* 0x0001e8000c101b06 */
[----:B------:R-:W3:Y:S04]  /*0f90*/  LDG.E.64 R22, desc[UR6][R14.64+-0x8000] ;  /* 0xff8000060e167981 */ /* 0x000ee8000c1e1b00 */
[----:B------:R-:W3:Y:S02]  /*0fa0*/  LDG.E.64 R24, desc[UR6][R10.64+0xf8000] ;  /* 0x0f8000060a187981 */ /* 0x000ee4000c1e1b00 */
[----:B---3--:R-:W-:-:S07]  /*0fb0*/  DFMA R22, R22, R24, R20 ;  /* 0x000000181616722b */ /* 0x008fce0000000014 */
        /* <DEDUP_REMOVED lines=9> */
[----:B------:R-:W2:Y:S04]  /*1050*/  LDG.E.64 R16, desc[UR6][R14.64+0x10000] ;  /* 0x010000060e107981 */ /* 0x000ea8000c1e1b00 */
[----:B0-----:R-:W2:Y:S02]  /*1060*/  LDG.E.64 R20, desc[UR6][R10.64+0x110000] ;  /* 0x110000060a147981 */ /* 0x001ea4000c1e1b00 */
[----:B--2---:R-:W-:-:S07]  /*1070*/  DFMA R20, R16, R20, R24 ;  /* 0x000000141014722b */ /* 0x004fce0000000018 */
[----:B------:R1:W-:Y:S04]  /*1080*/  STG.E.64 desc[UR6][R6.64], R20 ;  /* 0x0000001406007986 */ /* 0x0003e8000c101b06 */
[----:B------:R-:W2:Y:S04]  /*1090*/  LDG.E.64 R16, desc[UR6][R14.64+0x18000] ;  /* 0x018000060e107981 */ /* 0x000ea8000c1e1b00 */
[----:B---3--:R-:W2:Y:S01]  /*10a0*/  LDG.E.64 R22, desc[UR6][R10.64+0x118000] ;  /* 0x118000060a167981 */ /* 0x008ea2000c1e1b00 */
[----:B------:R-:W-:-:S04]  /*10b0*/  UIADD3 UR4, UPT, UPT, UR4, 0x28, URZ ;  /* 0x0000002804047890 */ /* 0x000fc8000fffe0ff */
[----:B------:R-:W-:Y:S01]  /*10c0*/  UISETP.NE.AND UP0, UPT, UR4, 0x1000, UPT ;  /* 0x000010000400788c */ /* 0x000fe2000bf05270 */
[----:B------:R-:W-:Y:S02]  /*10d0*/  IADD3 R8, P0, PT, R10, 0x140000, RZ ;  /* 0x001400000a087810 */ /* 0x000fe40007f1e0ff */
[----:B------:R-:W-:Y:S01]  /*10e0*/  IADD3 R13, PT, PT, R13, 0x28000, RZ ;  /* 0x000280000d0d7810 */ /* 0x000fe20007ffe0ff */
[----:B--2---:R-:W-:-:S07]  /*10f0*/  DFMA R16, R16, R22, R20 ;  /* 0x000000161010722b */ /* 0x004fce0000000014 */
[----:B------:R1:W-:Y:S01]  /*1100*/  STG.E.64 desc[UR6][R6.64], R16 ;  /* 0x0000001006007986 */ /* 0x0003e2000c101b06 */
[----:B------:R-:W-:Y:S01]  /*1110*/  IMAD.X R23, RZ, RZ, R11, P0 ;  /* 0x000000ffff177224 */ /* 0x000fe200000e060b */
[----:B------:R-:W-:Y:S06]  /*1120*/  BRA.U UP0, `(.L_x_0) ;  /* 0xfffffff5003c7547 */ /* 0x000fec000b83ffff */
[----:B------:R-:W-:-:S05]  /*1130*/  LEA R9, R0, R9, 0xc ;  /* 0x0000000900097211 */ /* 0x000fca00078e60ff */
[----:B------:R-:W-:-:S05]  /*1140*/  IMAD.WIDE R2, R9, 0x8, R2 ;  /* 0x0000000809027825 */ /* 0x000fca00078e0202 */
[----:B------:R-:W-:Y:S01]  /*1150*/  STG.E.64 desc[UR6][R2.64], R16 ;  /* 0x0000001002007986 */ /* 0x000fe2000c101b06 */
[----:B------:R-:W-:Y:S05]  /*1160*/  EXIT ;  /* 0x000000000000794d */ /* 0x000fea0003800000 */
.L_x_1:
[----:B------:R-:W-:-:S00]  /*1170*/  BRA `(.L_x_1) ;  /* 0xfffffffc00fc7947 */ /* 0x000fc0000383ffff */
[----:B------:R-:W-:-:S00]  /*1180*/  NOP ;  /* 0x0000000000007918 */ /* 0x000fc00000000000 */
[----:B------:R-:W-:-:S00]  /*1190*/  NOP ;  /* 0x0000000000007918 */ /* 0x000fc00000000000 */
[----:B------:R-:W-:-:S00]  /*11a0*/  NOP ;  /* 0x0000000000007918 */ /* 0x000fc00000000000 */
[----:B------:R-:W-:-:S00]  /*11b0*/  NOP ;  /* 0x0000000000007918 */ /* 0x000fc00000000000 */
[----:B------:R-:W-:-:S00]  /*11c0*/  NOP ;  /* 0x0000000000007918 */ /* 0x000fc00000000000 */
[----:B------:R-:W-:-:S00]  /*11d0*/  NOP ;  /* 0x0000000000007918 */ /* 0x000fc00000000000 */
[----:B------:R-:W-:-:S00]  /*11e0*/  NOP ;  /* 0x0000000000007918 */ /* 0x000fc00000000000 */
[----:B------:R-:W-:-:S00]  /*11f0*/  NOP ;  /* 0x0000000000007918 */ /* 0x000fc00000000000 */
.L_x_6:


//--------------------- .text._Z9ATAkernelPdS_    --------------------------
	.section	.text._Z9ATAkernelPdS_,"ax",@progbits
	.align	128
        .global         _Z9ATAkernelPdS_
        .type           _Z9ATAkernelPdS_,@function
        .size           _Z9ATAkernelPdS_,(.L_x_7 - _Z9ATAkernelPdS_)
        .other          _Z9ATAkernelPdS_,@"STO_CUDA_ENTRY STV_DEFAULT"
_Z9ATAkernelPdS_:
.text._Z9ATAkernelPdS_:
[----:B------:R-:W-:Y:S01]  /*0000*/  LDC R1, c[0x0][0x37c] ;  /* 0x0000df00ff017b82 */ /* 0x000fe20000000800 */
[----:B------:R-:W0:Y:S07]  /*0010*/  S2R R0, SR_CTAID.X ;  /* 0x0000000000007919 */ /* 0x000e2e0000002500 */
[----:B------:R-:W1:Y:S01]  /*0020*/  S2UR UR5, SR_CgaCtaId ;  /* 0x00000000000579c3 */ /* 0x000e620000008800 */
[----:B------:R-:W0:Y:S01]  /*0030*/  LDCU UR7, c[0x0][0x360] ;  /* 0x00006c00ff0777ac */ /* 0x000e220008000800 */
[----:B------:R-:W-:Y:S01]  /*0040*/  CS2R R24, SRZ ;  /* 0x0000000000187805 */ /* 0x000fe2000001ff00 */
[----:B------:R-:W0:Y:S01]  /*0050*/  S2R R9, SR_TID.X ;  /* 0x0000000000097919 */ /* 0x000e220000002100 */
[----:B------:R-:W2:Y:S01]  /*0060*/  LDCU UR10, c[0x0][0x364] ;  /* 0x00006c80ff0a77ac */ /* 0x000ea20008000800 */
[----:B------:R-:W3:Y:S03]  /*0070*/  S2R R7, SR_CTAID.Y ;  /* 0x0000000000077919 */ /* 0x000ee60000002600 */
[----:B------:R-:W4:Y:S01]  /*0080*/  LDC.64 R18, c[0x0][0x380] ;  /* 0x0000e000ff127b82 */ /* 0x000f220000000a00 */
[----:B------:R-:W-:Y:S01]  /*0090*/  UMOV UR4, 0x400 ;  /* 0x0000040000047882 */ /* 0x000fe20000000000 */
[----:B------:R-:W0:Y:S01]  /*00a0*/  LDCU.64 UR8, c[0x0][0x358] ;  /* 0x00006b00ff0877ac */ /* 0x000e220008000a00 */
[----:B------:R-:W2:Y:S01]  /*00b0*/  S2R R5, SR_TID.Y ;  /* 0x0000000000057919 */ /* 0x000ea20000002200 */
[----:B-1----:R-:W-:-:S02]  /*00c0*/  ULEA UR6, UR5, UR4, 0x18 ;  /* 0x0000000405067291 */ /* 0x002fc4000f8ec0ff */
[----:B------:R-:W-:-:S04]  /*00d0*/  UIADD3 UR4, UPT, UPT, UR4, 0x2000, URZ ;  /* 0x0000200004047890 */ /* 0x000fc8000fffe0ff */
[----:B------:R-:W-:Y:S01]  /*00e0*/  ULEA UR4, UR5, UR4, 0x18 ;  /* 0x0000000405047291 */ /* 0x000fe2000f8ec0ff */
[C---:B0-----:R-:W-:Y:S01]  /*00f0*/  IMAD R16, R0.reuse, UR7, R9 ;  /* 0x0000000700107c24 */ /* 0x041fe2000f8e0209 */
[----:B------:R-:W-:Y:S01]  /*0100*/  LEA R6, R9, UR6, 0x8 ;  /* 0x0000000609067c11 */ /* 0x000fe2000f8e40ff */
[----:B------:R-:W-:Y:S02]  /*0110*/  IMAD.SHL.U32 R0, R0, 0x20000, RZ ;  /* 0x0002000000007824 */ /* 0x000fe400078e00ff */
[C---:B---3--:R-:W-:Y:S02]  /*0120*/  IMAD.SHL.U32 R2, R7.reuse, 0x20000, RZ ;  /* 0x0002000007027824 */ /* 0x048fe400078e00ff */
[----:B--2---:R-:W-:-:S03]  /*0130*/  IMAD R7, R7, UR10, R5 ;  /* 0x0000000a07077c24 */ /* 0x004fc6000f8e0205 */
[----:B------:R-:W-:Y:S02]  /*0140*/  LOP3.LUT R3, R9, R2, RZ, 0xfc, !PT ;  /* 0x0000000209037212 */ /* 0x000fe400078efcff */
[C---:B------:R-:W-:Y:S02]  /*0150*/  LOP3.LUT R0, R5.reuse, R0, RZ, 0xfc, !PT ;  /* 0x0000000005007212 */ /* 0x040fe400078efcff */
[C---:B------:R-:W-:Y:S01]  /*0160*/  LEA R2, R5.reuse, UR4, 0x3 ;  /* 0x0000000405027c11 */ /* 0x040fe2000f8e18ff */
[----:B------:R-:W-:Y:S01]  /*0170*/  UMOV UR4, URZ ;  /* 0x000000ff00047c82 */ /* 0x000fe20008000000 */
[C---:B------:R-:W-:Y:S01]  /*0180*/  LEA R3, R5.reuse, R3, 0xc ;  /* 0x0000000305037211 */ /* 0x040fe200078e60ff */
[----:B------:R-:W-:Y:S01]  /*0190*/  IMAD R5, R5, 0x8, R6 ;  /* 0x0000000805057824 */ /* 0x000fe200078e0206 */
[C---:B------:R-:W-:Y:S01]  /*01a0*/  LEA R4, R9.reuse, R0, 0xc ;  /* 0x0000000009047211 */ /* 0x040fe200078e60ff */
[----:B------:R-:W-:Y:S01]  /*01b0*/  IMAD R0, R9, 0x100, R2 ;  /* 0x0000010009007824 */ /* 0x000fe200078e0202 */
[----:B------:R-:W-:-:S13]  /*01c0*/  ISETP.GT.AND P0, PT, R16, R7, PT ;  /* 0x000000071000720c */ /* 0x000fda0003f04270 */
.L_x_4:
[----:B0---4-:R-:W-:-:S04]  /*01d0*/  IMAD.WIDE R10, R4, 0x8, R18 ;  /* 0x00000008040a7825 */ /* 0x011fc800078e0212 */
[----:B------:R-:W-:Y:S02]  /*01e0*/  IMAD.WIDE R8, R3, 0x8, R18 ;  /* 0x0000000803087825 */ /* 0x000fe400078e0212 */
[----:B------:R-:W2:Y:S04]  /*01f0*/  LDG.E.64 R10, desc[UR8][R10.64] ;  /* 0x000000080a0a7981 */ /* 0x000ea8000c1e1b00 */
[----:B------:R-:W3:Y:S01]  /*0200*/  LDG.E.64 R8, desc[UR8][R8.64] ;  /* 0x0000000808087981 */ /* 0x000ee2000c1e1b00 */
[----:B------:R-:W-:Y:S01]  /*0210*/  UIADD3 UR4, UPT, UPT, UR4, 0x1, URZ ;  /* 0x0000000104047890 */ /* 0x000fe2000fffe0ff */
[----:B------:R-:W-:Y:S03]  /*0220*/  BSSY.RECONVERGENT B0, `(.L_x_2) ;  /* 0x0000056000007945 */ /* 0x000fe60003800200 */
[----:B------:R-:W-:Y:S01]  /*0230*/  UISETP.NE.AND UP0, UPT, UR4, 0x80, UPT ;  /* 0x000000800400788c */ /* 0x000fe2000bf05270 */
[----:B--2---:R0:W-:Y:S04]  /*0240*/  STS.64 [R5], R10 ;  /* 0x0000000a05007388 */ /* 0x0041e80000000a00 */
[----:B---3--:R0:W-:Y:S01]  /*0250*/  STS.64 [R0], R8 ;  /* 0x0000000800007388 */ /* 0x0081e20000000a00 */
[----:B------:R-:W-:Y:S06]  /*0260*/  BAR.SYNC.DEFER_BLOCKING 0x0 ;  /* 0x0000000000007b1d */ /* 0x000fec0000010000 */
[----:B------:R-:W-:Y:S05]  /*0270*/  @P0 BRA `(.L_x_3) ;  /* 0x0000000400400947 */ /* 0x000fea0003800000 */
[----:B------:R-:W-:Y:S04]  /*0280*/  LDS.64 R20, [R2] ;  /* 0x0000000002147984 */ /* 0x000fe80000000a00 */
[----:B------:R-:W1:Y:S04]  /*0290*/  LDS.128 R12, [R6] ;  /* 0x00000000060c7984 */ /* 0x000e680000000c00 */
[----:B------:R-:W2:Y:S04]  /*02a0*/  LDS.64 R26, [R2+0x100] ;  /* 0x00010000021a7984 */ /* 0x000ea80000000a00 */
[----:B------:R-:W-:Y:S04]  /*02b0*/  LDS.64 R22, [R2+0x200] ;  /* 0x0002000002167984 */ /* 0x000fe80000000a00 */
[----:B0-----:R-:W0:Y:S01]  /*02c0*/  LDS.128 R8, [R6+0x10] ;  /* 0x0000100006087984 */ /* 0x001e220000000c00 */
[----:B-1----:R-:W-:-:S03]  /*02d0*/  DFMA R12, R12, R20, R24 ;  /* 0x000000140c0c722b */ /* 0x002fc60000000018 */
[----:B------:R-:W1:Y:S04]  /*02e0*/  LDS.64 R24, [R2+0x300] ;  /* 0x0003000002187984 */ /* 0x000e680000000a00 */
[----:B------:R-:W-:Y:S01]  /*02f0*/  LDS.64 R20, [R2+0x400] ;  /* 0x0004000002147984 */ /* 0x000fe20000000a00 */
[----:B--2---:R-:W-:-:S03]  /*0300*/  DFMA R26, R26, R14, R12 ;  /* 0x0000000e1a1a722b */ /* 0x004fc6000000000c */
[----:B------:R-:W2:Y:S05]  /*0310*/  LDS.128 R12, [R6+0x20] ;  /* 0x00002000060c7984 */ /* 0x000eaa0000000c00 */
[----:B0-----:R-:W-:Y:S01]  /*0320*/  DFMA R26, R8, R22, R26 ;  /* 0x00000016081a722b */ /* 0x001fe2000000001a */
[----:B------:R-:W0:Y:S07]  /*0330*/  LDS.64 R22, [R2+0x500] ;  /* 0x0005000002167984 */ /* 0x000e2e0000000a00 */
[----:B-1----:R-:W-:Y:S01]  /*0340*/  DFMA R26, R24, R10, R26 ;  /* 0x0000000a181a722b */ /* 0x002fe2000000001a */
[----:B------:R-:W-:Y:S04]  /*0350*/  LDS.64 R24, [R2+0x600] ;  /* 0x0006000002187984 */ /* 0x000fe80000000a00 */
[----:B------:R-:W1:Y:S03]  /*0360*/  LDS.128 R8, [R6+0x30] ;  /* 0x0000300006087984 */ /* 0x000e660000000c00 */
[----:B--2---:R-:W-:Y:S01]  /*0370*/  DFMA R26, R12, R20, R26 ;  /* 0x000000140c1a722b */ /* 0x004fe2000000001a */
[----:B------:R-:W2:Y:S07]  /*0380*/  LDS.64 R20, [R2+0x700] ;  /* 0x0007000002147984 */ /* 0x000eae0000000a00 */
[----:B0-----:R-:W-:Y:S01]  /*0390*/  DFMA R26, R22, R14, R26 ;  /* 0x0000000e161a722b */ /* 0x001fe2000000001a */
[----:B------:R-:W-:Y:S04]  /*03a0*/  LDS.64 R22, [R2+0x800] ;  /* 0x0008000002167984 */ /* 0x000fe80000000a00 */
[----:B------:R-:W0:Y:S03]  /*03b0*/  LDS.128 R12, [R6+0x40] ;  /* 0x00004000060c7984 */ /* 0x000e260000000c00 */
[----:B-1----:R-:W-:Y:S01]  /*03c0*/  DFMA R26, R8, R24, R26 ;  /* 0x00000018081a722b */ /* 0x002fe2000000001a */
[----:B------:R-:W1:Y:S07]  /*03d0*/  LDS.64 R24, [R2+0x900] ;  /* 0x0009000002187984 */ /* 0x000e6e0000000a00 */
[----:B--2---:R-:W-:Y:S01]  /*03e0*/  DFMA R26, R20, R10, R26 ;  /* 0x0000000a141a722b */ /* 0x004fe2000000001a */
[----:B------:R-:W-:Y:S04]  /*03f0*/  LDS.64 R20, [R2+0xa00] ;  /* 0x000a000002147984 */ /* 0x000fe80000000a00 */
[----:B------:R-:W2:Y:S03]  /*0400*/  LDS.128 R8, [R6+0x50] ;  /* 0x0000500006087984 */ /* 0x000ea60000000c00 */
        /* <DEDUP_REMOVED lines=52> */
[----:B0-----:R-:W-:-:S08]  /*0750*/  DFMA R14, R22, R14, R20 ;  /* 0x0000000e160e722b */ /* 0x001fd00000000014 */
[----:B-1----:R-:W-:-:S08]  /*0760*/  DFMA R24, R8, R24, R14 ;  /* 0x000000180818722b */ /* 0x002fd0000000000e */
[----:B--2---:R-:W-:-:S11]  /*0770*/  DFMA R24, R12, R10, R24 ;  /* 0x0000000a0c18722b */ /* 0x004fd60000000018 */
.L_x_3:
[----:B------:R-:W-:Y:S05]  /*0780*/  BSYNC.RECONVERGENT B0 ;  /* 0x0000000000007941 */ /* 0x000fea0003800200 */
.L_x_2:
[----:B------:R-:W-:Y:S01]  /*0790*/  BAR.SYNC.DEFER_BLOCKING 0x0 ;  /* 0x0000000000007b1d */ /* 0x000fe20000010000 */
[----:B------:R-:W-:Y:S01]  /*07a0*/  IADD3 R3, PT, PT, R3, 0x20, RZ ;  /* 0x0000002003037810 */ /* 0x000fe20007ffe0ff */
[----:B------:R-:W-:-:S04]  /*07b0*/  VIADD R4, R4, 0x20 ;  /* 0x0000002004047836 */ /* 0x000fc80000000000 */
[----:B------:R-:W-:Y:S05]  /*07c0*/  BRA.U UP0, `(.L_x_4) ;  /* 0xfffffff900807547 */ /* 0x000fea000b83ffff */
[C---:B------:R-:W-:Y:S02]  /*07d0*/  ISETP.GT.U32.AND P0, PT, R7.reuse, 0xfff, PT ;  /* 0x00000fff0700780c */ /* 0x040fe40003f04070 */
[----:B------:R-:W-:-:S04]  /*07e0*/  VIMNMX R3, PT, PT, R7, 0xfff, PT ;  /* 0x00000fff07037848 */ /* 0x000fc80003fe0100 */
[----:B------:R-:W-:-:S13]  /*07f0*/  ISETP.LT.OR P0, PT, R3, R16, P0 ;  /* 0x000000100300720c */ /* 0x000fda0000701670 */
[----:B------:R-:W-:Y:S05]  /*0800*/  @P0 EXIT ;  /* 0x000000000000094d */ /* 0x000fea0003800000 */
[----:B0-----:R-:W0:Y:S01]  /*0810*/  LDC.64 R4, c[0x0][0x388] ;  /* 0x0000e200ff047b82 */ /* 0x001e220000000a00 */
[----:B------:R-:W-:Y:S01]  /*0820*/  LEA R3, R16, R7, 0xc ;  /* 0x0000000710037211 */ /* 0x000fe200078e60ff */
[----:B------:R-:W-:-:S04]  /*0830*/  IMAD R7, R7, 0x1000, R16 ;  /* 0x0000100007077824 */ /* 0x000fc800078e0210 */
[----:B0-----:R-:W-:-:S04]  /*0840*/  IMAD.WIDE R2, R3, 0x8, R4 ;  /* 0x0000000803027825 */ /* 0x001fc800078e0204 */
[----:B------:R-:W-:Y:S01]  /*0850*/  IMAD.WIDE R4, R7, 0x8, R4 ;  /* 0x0000000807047825 */ /* 0x000fe200078e0204 */
[----:B------:R-:W-:Y:S04]  /*0860*/  STG.E.64 desc[UR8][R2.64], R24 ;  /* 0x0000001802007986 */ /* 0x000fe8000c101b08 */
[----:B------:R-:W-:Y:S01]  /*0870*/  STG.E.64 desc[UR8][R4.64], R24 ;  /* 0x0000001804007986 */ /* 0x000fe2000c101b08 */
[----:B------:R-:W-:Y:S05]  /*0880*/  EXIT ;  /* 0x000000000000794d */ /* 0x000fea0003800000 */
.L_x_5:
        /* <DEDUP_REMOVED lines=15> */
.L_x_7:


//--------------------- .nv.shared.reserved.0     --------------------------
	.section	.nv.shared.reserved.0,"aw",@nobits
	.weak		__nv_reservedSMEM_offset_0_alias
	.size		__nv_reservedSMEM_offset_0_alias, 0, 64
	.other		__nv_reservedSMEM_offset_0_alias,@"STO_CUDA_RESERVED_SHARED STV_DEFAULT"
__nv_reservedSMEM_offset_0_alias:
	.zero		0
	.zero		64


//--------------------- .nv.shared._Z9ATAkernelPdS_ --------------------------
	.section	.nv.shared._Z9ATAkernelPdS_,"aw",@nobits
	.sectionflags	@""
	.align	8
.nv.shared._Z9ATAkernelPdS_:
	.zero		17408


//--------------------- .nv.constant0._Z10ATAkernel2PdS_ --------------------------
	.section	.nv.constant0._Z10ATAkernel2PdS_,"a",@progbits
	.sectionflags	@""
	.align	4
.nv.constant0._Z10ATAkernel2PdS_:
	.zero		912


//--------------------- .nv.constant0._Z9ATAkernelPdS_ --------------------------
	.section	.nv.constant0._Z9ATAkernelPdS_,"a",@progbits
	.sectionflags	@""
	.align	4
.nv.constant0._Z9ATAkernelPdS_:
	.zero		912


//--------------------- SYMBOLS --------------------------

	.type		.nv.reservedSmem.offset0,@object
	.size		.nv.reservedSmem.offset0,0x4
	.type		.nv.reservedSmem.cap,@object
	.size		.nv.reservedSmem.cap,0x4
